//
// Generated by NVIDIA NVVM Compiler
//
// Compiler Build ID: CL-36424714
// Cuda compilation tools, release 13.0, V13.0.88
// Based on NVVM 20.0.0
//

.version 9.0
.target sm_100
.address_size 64

	// .globl	_Z22FindKAndSqrtAll_KernelIfEvPT_diPi
// _ZZ22FindKAndSqrtAll_KernelIfEvPT_diPiE20threshold_eigenvalue has been demoted
// _ZZ22FindKAndSqrtAll_KernelIdEvPT_diPiE20threshold_eigenvalue has been demoted

.visible .entry _Z22FindKAndSqrtAll_KernelIfEvPT_diPi(
	.param .u64 .ptr .align 1 _Z22FindKAndSqrtAll_KernelIfEvPT_diPi_param_0,
	.param .f64 _Z22FindKAndSqrtAll_KernelIfEvPT_diPi_param_1,
	.param .u32 _Z22FindKAndSqrtAll_KernelIfEvPT_diPi_param_2,
	.param .u64 .ptr .align 1 _Z22FindKAndSqrtAll_KernelIfEvPT_diPi_param_3
)
{
	.reg .pred 	%p<4>;
	.reg .b32 	%r<7>;
	.reg .b32 	%f<9>;
	.reg .b64 	%rd<7>;
	.reg .b64 	%fd<4>;
	// demoted variable
	.shared .align 4 .f32 _ZZ22FindKAndSqrtAll_KernelIfEvPT_diPiE20threshold_eigenvalue;
	ld.param.u64 	%rd4, [_Z22FindKAndSqrtAll_KernelIfEvPT_diPi_param_0];
	ld.param.f64 	%fd1, [_Z22FindKAndSqrtAll_KernelIfEvPT_diPi_param_1];
	ld.param.u32 	%r2, [_Z22FindKAndSqrtAll_KernelIfEvPT_diPi_param_2];
	ld.param.u64 	%rd3, [_Z22FindKAndSqrtAll_KernelIfEvPT_diPi_param_3];
	cvta.to.global.u64 	%rd1, %rd4;
	mov.u32 	%r3, %ctaid.x;
	mov.u32 	%r4, %ntid.x;
	mov.u32 	%r5, %tid.x;
	mad.lo.s32 	%r1, %r3, %r4, %r5;
	setp.ne.s32 	%p1, %r5, 0;
	@%p1 bra 	$L__BB0_2;
	ld.global.f32 	%f4, [%rd1];
	cvt.f64.f32 	%fd2, %f4;
	mul.f64 	%fd3, %fd1, %fd2;
	cvt.rn.f32.f64 	%f5, %fd3;
	st.shared.f32 	[_ZZ22FindKAndSqrtAll_KernelIfEvPT_diPiE20threshold_eigenvalue], %f5;
$L__BB0_2:
	bar.sync 	0;
	setp.ge.s32 	%p2, %r1, %r2;
	@%p2 bra 	$L__BB0_6;
	mul.wide.s32 	%rd5, %r1, 4;
	add.s64 	%rd2, %rd1, %rd5;
	ld.global.f32 	%f8, [%rd2];
	ld.shared.f32 	%f6, [_ZZ22FindKAndSqrtAll_KernelIfEvPT_diPiE20threshold_eigenvalue];
	setp.gtu.f32 	%p3, %f8, %f6;
	@%p3 bra 	$L__BB0_5;
	cvta.to.global.u64 	%rd6, %rd3;
	atom.global.min.s32 	%r6, [%rd6], %r1;
	ld.global.f32 	%f8, [%rd2];
$L__BB0_5:
	sqrt.rn.f32 	%f7, %f8;
	st.global.f32 	[%rd2], %f7;
$L__BB0_6:
	ret;

}
	// .globl	_Z22FindKAndSqrtAll_KernelIdEvPT_diPi
.visible .entry _Z22FindKAndSqrtAll_KernelIdEvPT_diPi(
	.param .u64 .ptr .align 1 _Z22FindKAndSqrtAll_KernelIdEvPT_diPi_param_0,
	.param .f64 _Z22FindKAndSqrtAll_KernelIdEvPT_diPi_param_1,
	.param .u32 _Z22FindKAndSqrtAll_KernelIdEvPT_diPi_param_2,
	.param .u64 .ptr .align 1 _Z22FindKAndSqrtAll_KernelIdEvPT_diPi_param_3
)
{
	.reg .pred 	%p<4>;
	.reg .b32 	%r<7>;
	.reg .b64 	%rd<7>;
	.reg .b64 	%fd<10>;
	// demoted variable
	.shared .align 8 .f64 _ZZ22FindKAndSqrtAll_KernelIdEvPT_diPiE20threshold_eigenvalue;
	ld.param.u64 	%rd4, [_Z22FindKAndSqrtAll_KernelIdEvPT_diPi_param_0];
	ld.param.f64 	%fd4, [_Z22FindKAndSqrtAll_KernelIdEvPT_diPi_param_1];
	ld.param.u32 	%r2, [_Z22FindKAndSqrtAll_KernelIdEvPT_diPi_param_2];
	ld.param.u64 	%rd3, [_Z22FindKAndSqrtAll_KernelIdEvPT_diPi_param_3];
	cvta.to.global.u64 	%rd1, %rd4;
	mov.u32 	%r3, %ctaid.x;
	mov.u32 	%r4, %ntid.x;
	mov.u32 	%r5, %tid.x;
	mad.lo.s32 	%r1, %r3, %r4, %r5;
	setp.ne.s32 	%p1, %r5, 0;
	@%p1 bra 	$L__BB1_2;
	ld.global.f64 	%fd5, [%rd1];
	mul.f64 	%fd6, %fd4, %fd5;
	st.shared.f64 	[_ZZ22FindKAndSqrtAll_KernelIdEvPT_diPiE20threshold_eigenvalue], %fd6;
$L__BB1_2:
	bar.sync 	0;
	setp.ge.s32 	%p2, %r1, %r2;
	@%p2 bra 	$L__BB1_6;
	mul.wide.s32 	%rd5, %r1, 8;
	add.s64 	%rd2, %rd1, %rd5;
	ld.global.f64 	%fd9, [%rd2];
	ld.shared.f64 	%fd7, [_ZZ22FindKAndSqrtAll_KernelIdEvPT_diPiE20threshold_eigenvalue];
	setp.gtu.f64 	%p3, %fd9, %fd7;
	@%p3 bra 	$L__BB1_5;
	cvta.to.global.u64 	%rd6, %rd3;
	atom.global.min.s32 	%r6, [%rd6], %r1;
	ld.global.f64 	%fd9, [%rd2];
$L__BB1_5:
	sqrt.rn.f64 	%fd8, %fd9;
	st.global.f64 	[%rd2], %fd8;
$L__BB1_6:
	ret;

}


// ===== COMPILED SASS (sm_100) =====

	.target	sm_100

	.elftype	@"ET_EXEC"


//--------------------- .note.nv.tkinfo           --------------------------
	.section	.note.nv.tkinfo,"",@"SHT_NOTE"
	.sectionflags	@"SHF_NOTE_NV_TKINFO"
	.tkinfo
        /*0018*/ 	.word	0x00000002
        /*0030*/ 	.string	""
        /*0030*/ 	.string	"ptxas"
        /*0030*/ 	.string	"Cuda compilation tools, release 13.0, V13.0.88"
        /*0030*/ 	.string	"Build cuda_13.0.r13.0/compiler.36424714_0"
        /*0030*/ 	.string	"-arch sm_100 -m 64 "



//--------------------- .note.nv.cuinfo           --------------------------
	.section	.note.nv.cuinfo,"",@"SHT_NOTE"
	.sectionflags	@"SHF_NOTE_NV_CUINFO"
        /*0018*/ 	.short	0x0002
        /*001a*/ 	.short	0x0064
        /*001c*/ 	.short	0x0082
	.zero		2


//--------------------- .nv.info                  --------------------------
	.section	.nv.info,"",@"SHT_CUDA_INFO"
	.align	4


	//----- nvinfo : EIATTR_REGCOUNT
	.align		4
        /*0000*/ 	.byte	0x04, 0x2f
        /*0002*/ 	.short	(.L_1 - .L_0)
	.align		4
.L_0:
        /*0004*/ 	.word	index@(_Z22FindKAndSqrtAll_KernelIfEvPT_diPi)
        /*0008*/ 	.word	0x0000000e


	//----- nvinfo : EIATTR_FRAME_SIZE
	.align		4
.L_1:
        /*000c*/ 	.byte	0x04, 0x11
        /*000e*/ 	.short	(.L_3 - .L_2)
	.align		4
.L_2:
        /*0010*/ 	.word	index@($__internal_1_$__cuda_sm20_sqrt_rn_f32_slowpath)
        /*0014*/ 	.word	0x00000000


	//----- nvinfo : EIATTR_FRAME_SIZE
	.align		4
.L_3:
        /*0018*/ 	.byte	0x04, 0x11
        /*001a*/ 	.short	(.L_5 - .L_4)
	.align		4
.L_4:
        /*001c*/ 	.word	index@(_Z22FindKAndSqrtAll_KernelIfEvPT_diPi)
        /*0020*/ 	.word	0x00000000


	//----- nvinfo : EIATTR_REGCOUNT
	.align		4
.L_5:
        /*0024*/ 	.byte	0x04, 0x2f
        /*0026*/ 	.short	(.L_7 - .L_6)
	.align		4
.L_6:
        /*0028*/ 	.word	index@(_Z22FindKAndSqrtAll_KernelIdEvPT_diPi)
        /*002c*/ 	.word	0x00000014


	//----- nvinfo : EIATTR_FRAME_SIZE
	.align		4
.L_7:
        /*0030*/ 	.byte	0x04, 0x11
        /*0032*/ 	.short	(.L_9 - .L_8)
	.align		4
.L_8:
        /*0034*/ 	.word	index@($__internal_0_$__cuda_sm20_dsqrt_rn_f64_mediumpath_v1)
        /*0038*/ 	.word	0x00000000


	//----- nvinfo : EIATTR_FRAME_SIZE
	.align		4
.L_9:
        /*003c*/ 	.byte	0x04, 0x11
        /*003e*/ 	.short	(.L_11 - .L_10)
	.align		4
.L_10:
        /*0040*/ 	.word	index@(_Z22FindKAndSqrtAll_KernelIdEvPT_diPi)
        /*0044*/ 	.word	0x00000000


	//----- nvinfo : EIATTR_MIN_STACK_SIZE
	.align		4
.L_11:
        /*0048*/ 	.byte	0x04, 0x12
        /*004a*/ 	.short	(.L_13 - .L_12)
	.align		4
.L_12:
        /*004c*/ 	.word	index@(_Z22FindKAndSqrtAll_KernelIdEvPT_diPi)
        /*0050*/ 	.word	0x00000000


	//----- nvinfo : EIATTR_MIN_STACK_SIZE
	.align		4
.L_13:
        /*0054*/ 	.byte	0x04, 0x12
        /*0056*/ 	.short	(.L_15 - .L_14)
	.align		4
.L_14:
        /*0058*/ 	.word	index@(_Z22FindKAndSqrtAll_KernelIfEvPT_diPi)
        /*005c*/ 	.word	0x00000000
.L_15:


//--------------------- .nv.compat                --------------------------
	.section	.nv.compat,"",@"SHT_CUDA_COMPAT_INFO"
	.align	4
        /*0000*/ 	.byte	0x02, 0x09, 0x00, 0x00, 0x02, 0x02, 0x01, 0x00, 0x02, 0x05, 0x05, 0x00, 0x03, 0x07, 0x01, 0x01
        /*0010*/ 	.byte	0x02, 0x03, 0x00, 0x00, 0x02, 0x06, 0x01, 0x00, 0x04, 0x0b, 0x08, 0x00, 0x01, 0x00, 0x00, 0x00
        /*0020*/ 	.byte	0x00, 0x00, 0x00, 0x00


//--------------------- .nv.info._Z22FindKAndSqrtAll_KernelIdEvPT_diPi --------------------------
	.section	.nv.info._Z22FindKAndSqrtAll_KernelIdEvPT_diPi,"",@"SHT_CUDA_INFO"
	.sectionflags	@""
	.align	4


	//----- nvinfo : EIATTR_CUDA_API_VERSION
	.align		4
        /*0000*/ 	.byte	0x04, 0x37
        /*0002*/ 	.short	(.L_17 - .L_16)
.L_16:
        /*0004*/ 	.word	0x00000082


	//----- nvinfo : EIATTR_KPARAM_INFO
	.align		4
.L_17:
        /*0008*/ 	.byte	0x04, 0x17
        /*000a*/ 	.short	(.L_19 - .L_18)
.L_18:
        /*000c*/ 	.word	0x00000000
        /*0010*/ 	.short	0x0003
        /*0012*/ 	.short	0x0018
        /*0014*/ 	.byte	0x00, 0xf5, 0x21, 0x00


	//----- nvinfo : EIATTR_KPARAM_INFO
	.align		4
.L_19:
        /*0018*/ 	.byte	0x04, 0x17
        /*001a*/ 	.short	(.L_21 - .L_20)
.L_20:
        /*001c*/ 	.word	0x00000000
        /*0020*/ 	.short	0x0002
        /*0022*/ 	.short	0x0010
        /*0024*/ 	.byte	0x00, 0xf0, 0x11, 0x00


	//----- nvinfo : EIATTR_KPARAM_INFO
	.align		4
.L_21:
        /*0028*/ 	.byte	0x04, 0x17
        /*002a*/ 	.short	(.L_23 - .L_22)
.L_22:
        /*002c*/ 	.word	0x00000000
        /*0030*/ 	.short	0x0001
        /*0032*/ 	.short	0x0008
        /*0034*/ 	.byte	0x00, 0xf0, 0x21, 0x00


	//----- nvinfo : EIATTR_KPARAM_INFO
	.align		4
.L_23:
        /*0038*/ 	.byte	0x04, 0x17
        /*003a*/ 	.short	(.L_25 - .L_24)
.L_24:
        /*003c*/ 	.word	0x00000000
        /*0040*/ 	.short	0x0000
        /*0042*/ 	.short	0x0000
        /*0044*/ 	.byte	0x00, 0xf5, 0x21, 0x00


	//----- nvinfo : EIATTR_SPARSE_MMA_MASK
	.align		4
.L_25:
        /*0048*/ 	.byte	0x03, 0x50
        /*004a*/ 	.short	0x0000


	//----- nvinfo : EIATTR_MAXREG_COUNT
	.align		4
        /*004c*/ 	.byte	0x03, 0x1b
        /*004e*/ 	.short	0x00ff


	//----- nvinfo : EIATTR_NUM_BARRIERS
	.align		4
        /*0050*/ 	.byte	0x02, 0x4c
        /*0052*/ 	.byte	0x01
	.zero		1


	//----- nvinfo : EIATTR_MERCURY_ISA_VERSION
	.align		4
        /*0054*/ 	.byte	0x03, 0x5f
        /*0056*/ 	.short	0x0101


	//----- nvinfo : EIATTR_INT_WARP_WIDE_INSTR_OFFSETS
	.align		4
        /*0058*/ 	.byte	0x04, 0x31
        /*005a*/ 	.short	(.L_27 - .L_26)


	//   ....[0]....
.L_26:
        /*005c*/ 	.word	0x000001f0


	//   ....[1]....
        /*0060*/ 	.word	0x00000200


	//----- nvinfo : EIATTR_VRC_CTA_INIT_COUNT
	.align		4
.L_27:
        /*0064*/ 	.byte	0x02, 0x4a
	.zero		1
	.zero		1


	//----- nvinfo : EIATTR_EXIT_INSTR_OFFSETS
	.align		4
        /*0068*/ 	.byte	0x04, 0x1c
        /*006a*/ 	.short	(.L_29 - .L_28)


	//   ....[0]....
.L_28:
        /*006c*/ 	.word	0x00000120


	//   ....[1]....
        /*0070*/ 	.word	0x000003c0


	//----- nvinfo : EIATTR_CRS_STACK_SIZE
	.align		4
.L_29:
        /*0074*/ 	.byte	0x04, 0x1e
        /*0076*/ 	.short	(.L_31 - .L_30)
.L_30:
        /*0078*/ 	.word	0x00000000


	//----- nvinfo : EIATTR_CBANK_PARAM_SIZE
	.align		4
.L_31:
        /*007c*/ 	.byte	0x03, 0x19
        /*007e*/ 	.short	0x0020


	//----- nvinfo : EIATTR_PARAM_CBANK
	.align		4
        /*0080*/ 	.byte	0x04, 0x0a
        /*0082*/ 	.short	(.L_33 - .L_32)
	.align		4
.L_32:
        /*0084*/ 	.word	index@(.nv.constant0._Z22FindKAndSqrtAll_KernelIdEvPT_diPi)
        /*0088*/ 	.short	0x0380
        /*008a*/ 	.short	0x0020


	//----- nvinfo : EIATTR_SW_WAR
	.align		4
.L_33:
        /*008c*/ 	.byte	0x04, 0x36
        /*008e*/ 	.short	(.L_35 - .L_34)
.L_34:
        /*0090*/ 	.word	0x00000008
.L_35:


//--------------------- .nv.info._Z22FindKAndSqrtAll_KernelIfEvPT_diPi --------------------------
	.section	.nv.info._Z22FindKAndSqrtAll_KernelIfEvPT_diPi,"",@"SHT_CUDA_INFO"
	.sectionflags	@""
	.align	4


	//----- nvinfo : EIATTR_CUDA_API_VERSION
	.align		4
        /*0000*/ 	.byte	0x04, 0x37
        /*0002*/ 	.short	(.L_37 - .L_36)
.L_36:
        /*0004*/ 	.word	0x00000082


	//----- nvinfo : EIATTR_KPARAM_INFO
	.align		4
.L_37:
        /*0008*/ 	.byte	0x04, 0x17
        /*000a*/ 	.short	(.L_39 - .L_38)
.L_38:
        /*000c*/ 	.word	0x00000000
        /*0010*/ 	.short	0x0003
        /*0012*/ 	.short	0x0018
        /*0014*/ 	.byte	0x00, 0xf5, 0x21, 0x00


	//----- nvinfo : EIATTR_KPARAM_INFO
	.align		4
.L_39:
        /*0018*/ 	.byte	0x04, 0x17
        /*001a*/ 	.short	(.L_41 - .L_40)
.L_40:
        /*001c*/ 	.word	0x00000000
        /*0020*/ 	.short	0x0002
        /*0022*/ 	.short	0x0010
        /*0024*/ 	.byte	0x00, 0xf0, 0x11, 0x00


	//----- nvinfo : EIATTR_KPARAM_INFO
	.align		4
.L_41:
        /*0028*/ 	.byte	0x04, 0x17
        /*002a*/ 	.short	(.L_43 - .L_42)
.L_42:
        /*002c*/ 	.word	0x00000000
        /*0030*/ 	.short	0x0001
        /*0032*/ 	.short	0x0008
        /*0034*/ 	.byte	0x00, 0xf0, 0x21, 0x00


	//----- nvinfo : EIATTR_KPARAM_INFO
	.align		4
.L_43:
        /*0038*/ 	.byte	0x04, 0x17
        /*003a*/ 	.short	(.L_45 - .L_44)
.L_44:
        /*003c*/ 	.word	0x00000000
        /*0040*/ 	.short	0x0000
        /*0042*/ 	.short	0x0000
        /*0044*/ 	.byte	0x00, 0xf5, 0x21, 0x00


	//----- nvinfo : EIATTR_SPARSE_MMA_MASK
	.align		4
.L_45:
        /*0048*/ 	.byte	0x03, 0x50
        /*004a*/ 	.short	0x0000


	//----- nvinfo : EIATTR_MAXREG_COUNT
	.align		4
        /*004c*/ 	.byte	0x03, 0x1b
        /*004e*/ 	.short	0x00ff


	//----- nvinfo : EIATTR_NUM_BARRIERS
	.align		4
        /*0050*/ 	.byte	0x02, 0x4c
        /*0052*/ 	.byte	0x01
	.zero		1


	//----- nvinfo : EIATTR_MERCURY_ISA_VERSION
	.align		4
        /*0054*/ 	.byte	0x03, 0x5f
        /*0056*/ 	.short	0x0101


	//----- nvinfo : EIATTR_INT_WARP_WIDE_INSTR_OFFSETS
	.align		4
        /*0058*/ 	.byte	0x04, 0x31
        /*005a*/ 	.short	(.L_47 - .L_46)


	//   ....[0]....
.L_46:
        /*005c*/ 	.word	0x00000210


	//   ....[1]....
        /*0060*/ 	.word	0x00000220


	//----- nvinfo : EIATTR_VRC_CTA_INIT_COUNT
	.align		4
.L_47:
        /*0064*/ 	.byte	0x02, 0x4a
	.zero		1
	.zero		1


	//----- nvinfo : EIATTR_EXIT_INSTR_OFFSETS
	.align		4
        /*0068*/ 	.byte	0x04, 0x1c
        /*006a*/ 	.short	(.L_49 - .L_48)


	//   ....[0]....
.L_48:
        /*006c*/ 	.word	0x00000140


	//   ....[1]....
        /*0070*/ 	.word	0x00000390


	//----- nvinfo : EIATTR_CRS_STACK_SIZE
	.align		4
.L_49:
        /*0074*/ 	.byte	0x04, 0x1e
        /*0076*/ 	.short	(.L_51 - .L_50)
.L_50:
        /*0078*/ 	.word	0x00000000


	//----- nvinfo : EIATTR_CBANK_PARAM_SIZE
	.align		4
.L_51:
        /*007c*/ 	.byte	0x03, 0x19
        /*007e*/ 	.short	0x0020


	//----- nvinfo : EIATTR_PARAM_CBANK
	.align		4
        /*0080*/ 	.byte	0x04, 0x0a
        /*0082*/ 	.short	(.L_53 - .L_52)
	.align		4
.L_52:
        /*0084*/ 	.word	index@(.nv.constant0._Z22FindKAndSqrtAll_KernelIfEvPT_diPi)
        /*0088*/ 	.short	0x0380
        /*008a*/ 	.short	0x0020


	//----- nvinfo : EIATTR_SW_WAR
	.align		4
.L_53:
        /*008c*/ 	.byte	0x04, 0x36
        /*008e*/ 	.short	(.L_55 - .L_54)
.L_54:
        /*0090*/ 	.word	0x00000008
.L_55:


//--------------------- .nv.callgraph             --------------------------
	.section	.nv.callgraph,"",@"SHT_CUDA_CALLGRAPH"
	.align	4
	.sectionentsize	8
	.align		4
        /*0000*/ 	.word	0x00000000
	.align		4
        /*0004*/ 	.word	0xffffffff
	.align		4
        /*0008*/ 	.word	0x00000000
	.align		4
        /*000c*/ 	.word	0xfffffffe
	.align		4
        /*0010*/ 	.word	0x00000000
	.align		4
        /*0014*/ 	.word	0xfffffffd
	.align		4
        /*0018*/ 	.word	0x00000000
	.align		4
        /*001c*/ 	.word	0xfffffffc


//--------------------- .text._Z22FindKAndSqrtAll_KernelIdEvPT_diPi --------------------------
	.section	.text._Z22FindKAndSqrtAll_KernelIdEvPT_diPi,"ax",@progbits
	.align	128
        .global         _Z22FindKAndSqrtAll_KernelIdEvPT_diPi
        .type           _Z22FindKAndSqrtAll_KernelIdEvPT_diPi,@function
        .size           _Z22FindKAndSqrtAll_KernelIdEvPT_diPi,(.L_x_16 - _Z22FindKAndSqrtAll_KernelIdEvPT_diPi)
        .other          _Z22FindKAndSqrtAll_KernelIdEvPT_diPi,@"STO_CUDA_ENTRY STV_DEFAULT"
_Z22FindKAndSqrtAll_KernelIdEvPT_diPi:
.text._Z22FindKAndSqrtAll_KernelIdEvPT_diPi:
[----:B------:R-:W-:Y:S01]  /*0000*/  LDC R1, c[0x0][0x37c] ;  /* 0x0000df00ff017b82 */ /* 0x000fe20000000800 */
[----:B------:R-:W0:Y:S01]  /*0010*/  S2R R0, SR_TID.X ;  /* 0x0000000000007919 */ /* 0x000e220000002100 */
[----:B------:R-:W1:Y:S06]  /*0020*/  LDCU.64 UR6, c[0x0][0x358] ;  /* 0x00006b00ff0677ac */ /* 0x000e6c0008000a00 */
[----:B------:R-:W2:Y:S01]  /*0030*/  S2UR UR4, SR_CTAID.X ;  /* 0x00000000000479c3 */ /* 0x000ea20000002500 */
[----:B------:R-:W3:Y:S01]  /*0040*/  LDCU UR5, c[0x0][0x390] ;  /* 0x00007200ff0577ac */ /* 0x000ee20008000800 */
[----:B0-----:R-:W-:-:S13]  /*0050*/  ISETP.NE.AND P0, PT, R0, RZ, PT ;  /* 0x000000ff0000720c */ /* 0x001fda0003f05270 */
[----:B------:R-:W1:Y:S08]  /*0060*/  @!P0 LDC.64 R2, c[0x0][0x380] ;  /* 0x0000e000ff028b82 */ /* 0x000e700000000a00 */
[----:B------:R-:W2:Y:S08]  /*0070*/  LDC R9, c[0x0][0x360] ;  /* 0x0000d800ff097b82 */ /* 0x000eb00000000800 */
[----:B------:R-:W0:Y:S01]  /*0080*/  @!P0 LDC.64 R4, c[0x0][0x388] ;  /* 0x0000e200ff048b82 */ /* 0x000e220000000a00 */
[----:B-1----:R-:W0:Y:S01]  /*0090*/  @!P0 LDG.E.64 R2, desc[UR6][R2.64] ;  /* 0x0000000602028981 */ /* 0x002e22000c1e1b00 */
[----:B------:R-:W1:Y:S01]  /*00a0*/  @!P0 S2R R7, SR_CgaCtaId ;  /* 0x0000000000078919 */ /* 0x000e620000008800 */
[----:B--2---:R-:W-:Y:S01]  /*00b0*/  IMAD R9, R9, UR4, R0 ;  /* 0x0000000409097c24 */ /* 0x004fe2000f8e0200 */
[----:B------:R-:W-:-:S04]  /*00c0*/  @!P0 MOV R0, 0x400 ;  /* 0x0000040000008802 */ /* 0x000fc80000000f00 */
[----:B---3--:R-:W-:Y:S02]  /*00d0*/  ISETP.GE.AND P1, PT, R9, UR5, PT ;  /* 0x0000000509007c0c */ /* 0x008fe4000bf26270 */
[----:B-1----:R-:W-:Y:S01]  /*00e0*/  @!P0 LEA R7, R7, R0, 0x18 ;  /* 0x0000000007078211 */ /* 0x002fe200078ec0ff */
[----:B0-----:R-:W-:-:S07]  /*00f0*/  @!P0 DMUL R4, R2, R4 ;  /* 0x0000000402048228 */ /* 0x001fce0000000000 */
[----:B------:R0:W-:Y:S01]  /*0100*/  @!P0 STS.64 [R7], R4 ;  /* 0x0000000407008388 */ /* 0x0001e20000000a00 */
[----:B------:R-:W-:Y:S06]  /*0110*/  BAR.SYNC.DEFER_BLOCKING 0x0 ;  /* 0x0000000000007b1d */ /* 0x000fec0000010000 */
[----:B------:R-:W-:Y:S05]  /*0120*/  @P1 EXIT ;  /* 0x000000000000194d */ /* 0x000fea0003800000 */
[----:B------:R-:W1:Y:S02]  /*0130*/  LDC.64 R2, c[0x0][0x380] ;  /* 0x0000e000ff027b82 */ /* 0x000e640000000a00 */
[----:B-1----:R-:W-:-:S05]  /*0140*/  IMAD.WIDE R2, R9, 0x8, R2 ;  /* 0x0000000809027825 */ /* 0x002fca00078e0202 */
[----:B0-----:R-:W2:Y:S01]  /*0150*/  LDG.E.64 R4, desc[UR6][R2.64] ;  /* 0x0000000602047981 */ /* 0x001ea2000c1e1b00 */
[----:B------:R-:W0:Y:S01]  /*0160*/  S2UR UR5, SR_CgaCtaId ;  /* 0x00000000000579c3 */ /* 0x000e220000008800 */
[----:B------:R-:W-:Y:S01]  /*0170*/  UMOV UR4, 0x400 ;  /* 0x0000040000047882 */ /* 0x000fe20000000000 */
[----:B------:R-:W-:Y:S01]  /*0180*/  BSSY.RECONVERGENT B0, `(.L_x_0) ;  /* 0x000000e000007945 */ /* 0x000fe20003800200 */
[----:B0-----:R-:W-:-:S09]  /*0190*/  ULEA UR4, UR5, UR4, 0x18 ;  /* 0x0000000405047291 */ /* 0x001fd2000f8ec0ff */
[----:B------:R-:W2:Y:S02]  /*01a0*/  LDS.64 R6, [UR4] ;  /* 0x00000004ff067984 */ /* 0x000ea40008000a00 */
[----:B--2---:R-:W-:-:S14]  /*01b0*/  DSETP.GTU.AND P0, PT, R4, R6, PT ;  /* 0x000000060400722a */ /* 0x004fdc0003f0c000 */
[----:B------:R-:W-:Y:S05]  /*01c0*/  @P0 BRA `(.L_x_1) ;  /* 0x0000000000240947 */ /* 0x000fea0003800000 */
[----:B------:R-:W0:Y:S01]  /*01d0*/  S2R R0, SR_LANEID ;  /* 0x0000000000007919 */ /* 0x000e220000000000 */
[----:B------:R-:W1:Y:S01]  /*01e0*/  LDC.64 R6, c[0x0][0x398] ;  /* 0x0000e600ff067b82 */ /* 0x000e620000000a00 */
[----:B------:R-:W-:Y:S01]  /*01f0*/  VOTEU.ANY UR4, UPT, PT ;  /* 0x0000000000047886 */ /* 0x000fe200038e0100 */
[----:B------:R-:W-:Y:S01]  /*0200*/  CREDUX.MIN.S32 UR5, R9 ;  /* 0x00000000090572cc */ /* 0x000fe20000008200 */
[----:B------:R-:W-:-:S12]  /*0210*/  UFLO.U32 UR4, UR4 ;  /* 0x00000004000472bd */ /* 0x000fd800080e0000 */
[----:B------:R-:W-:Y:S01]  /*0220*/  IMAD.U32 R9, RZ, RZ, UR5 ;  /* 0x00000005ff097e24 */ /* 0x000fe2000f8e00ff */
[----:B0-----:R-:W-:-:S13]  /*0230*/  ISETP.EQ.U32.AND P0, PT, R0, UR4, PT ;  /* 0x0000000400007c0c */ /* 0x001fda000bf02070 */
[----:B-1----:R0:W-:Y:S04]  /*0240*/  @P0 REDG.E.MIN.S32.STRONG.GPU desc[UR6][R6.64], R9 ;  /* 0x000000090600098e */ /* 0x0021e8000c92e306 */
[----:B------:R0:W5:Y:S02]  /*0250*/  LDG.E.64 R4, desc[UR6][R2.64] ;  /* 0x0000000602047981 */ /* 0x000164000c1e1b00 */
.L_x_1:
[----:B------:R-:W-:Y:S05]  /*0260*/  BSYNC.RECONVERGENT B0 ;  /* 0x0000000000007941 */ /* 0x000fea0003800200 */
.L_x_0:
[----:B0----5:R-:W0:Y:S01]  /*0270*/  MUFU.RSQ64H R7, R5 ;  /* 0x0000000500077308 */ /* 0x021e220000001c00 */
[----:B------:R-:W-:Y:S01]  /*0280*/  VIADD R6, R5, 0xfcb00000 ;  /* 0xfcb0000005067836 */ /* 0x000fe20000000000 */
[----:B------:R-:W-:Y:S01]  /*0290*/  MOV R11, 0x3fd80000 ;  /* 0x3fd80000000b7802 */ /* 0x000fe20000000f00 */
[----:B------:R-:W-:Y:S01]  /*02a0*/  IMAD.MOV.U32 R10, RZ, RZ, 0x0 ;  /* 0x00000000ff0a7424 */ /* 0x000fe200078e00ff */
[----:B------:R-:W-:Y:S02]  /*02b0*/  BSSY.RECONVERGENT B0, `(.L_x_2) ;  /* 0x000000f000007945 */ /* 0x000fe40003800200 */
[----:B------:R-:W-:Y:S01]  /*02c0*/  ISETP.GE.U32.AND P0, PT, R6, 0x7ca00000, PT ;  /* 0x7ca000000600780c */ /* 0x000fe20003f06070 */
[----:B0-----:R-:W-:-:S08]  /*02d0*/  DMUL R8, R6, R6 ;  /* 0x0000000606087228 */ /* 0x001fd00000000000 */
[----:B------:R-:W-:-:S08]  /*02e0*/  DFMA R8, -R8, R4, 1 ;  /* 0x3ff000000808742b */ /* 0x000fd00000000104 */
[----:B------:R-:W-:Y:S02]  /*02f0*/  DFMA R10, R8, R10, 0.5 ;  /* 0x3fe00000080a742b */ /* 0x000fe4000000000a */
[----:B------:R-:W-:-:S08]  /*0300*/  DMUL R8, R6, R8 ;  /* 0x0000000806087228 */ /* 0x000fd00000000000 */
[----:B------:R-:W-:-:S08]  /*0310*/  DFMA R12, R10, R8, R6 ;  /* 0x000000080a0c722b */ /* 0x000fd00000000006 */
[----:B------:R-:W-:Y:S02]  /*0320*/  DMUL R14, R12, R4 ;  /* 0x000000040c0e7228 */ /* 0x000fe40000000000 */
[----:B------:R-:W-:Y:S02]  /*0330*/  VIADD R11, R13, 0xfff00000 ;  /* 0xfff000000d0b7836 */ /* 0x000fe40000000000 */
[----:B------:R-:W-:-:S04]  /*0340*/  IMAD.MOV.U32 R10, RZ, RZ, R12 ;  /* 0x000000ffff0a7224 */ /* 0x000fc800078e000c */
[----:B------:R-:W-:-:S08]  /*0350*/  DFMA R16, R14, -R14, R4 ;  /* 0x8000000e0e10722b */ /* 0x000fd00000000004 */
[----:B------:R-:W-:Y:S01]  /*0360*/  DFMA R8, R16, R10, R14 ;  /* 0x0000000a1008722b */ /* 0x000fe2000000000e */
[----:B------:R-:W-:Y:S10]  /*0370*/  @!P0 BRA `(.L_x_3) ;  /* 0x0000000000088947 */ /* 0x000ff40003800000 */
[----:B------:R-:W-:-:S07]  /*0380*/  MOV R0, 0x3a0 ;  /* 0x000003a000007802 */ /* 0x000fce0000000f00 */
[----:B------:R-:W-:Y:S05]  /*0390*/  CALL.REL.NOINC `($__internal_0_$__cuda_sm20_dsqrt_rn_f64_mediumpath_v1) ;  /* 0x00000000000c7944 */ /* 0x000fea0003c00000 */
.L_x_3:
[----:B------:R-:W-:Y:S05]  /*03a0*/  BSYNC.RECONVERGENT B0 ;  /* 0x0000000000007941 */ /* 0x000fea0003800200 */
.L_x_2:
[----:B------:R-:W-:Y:S01]  /*03b0*/  STG.E.64 desc[UR6][R2.64], R8 ;  /* 0x0000000802007986 */ /* 0x000fe2000c101b06 */
[----:B------:R-:W-:Y:S05]  /*03c0*/  EXIT ;  /* 0x000000000000794d */ /* 0x000fea0003800000 */
        .weak           $__internal_0_$__cuda_sm20_dsqrt_rn_f64_mediumpath_v1
        .type           $__internal_0_$__cuda_sm20_dsqrt_rn_f64_mediumpath_v1,@function
        .size           $__internal_0_$__cuda_sm20_dsqrt_rn_f64_mediumpath_v1,(.L_x_16 - $__internal_0_$__cuda_sm20_dsqrt_rn_f64_mediumpath_v1)
$__internal_0_$__cuda_sm20_dsqrt_rn_f64_mediumpath_v1:
[----:B------:R-:W-:Y:S01]  /*03d0*/  ISETP.GE.U32.AND P0, PT, R6, -0x3400000, PT ;  /* 0xfcc000000600780c */ /* 0x000fe20003f06070 */
[----:B------:R-:W-:Y:S01]  /*03e0*/  BSSY.RECONVERGENT B1, `(.L_x_4) ;  /* 0x0000028000017945 */ /* 0x000fe20003800200 */
[----:B------:R-:W-:Y:S01]  /*03f0*/  IMAD.MOV.U32 R6, RZ, RZ, R4 ;  /* 0x000000ffff067224 */ /* 0x000fe200078e0004 */
[----:B------:R-:W-:Y:S01]  /*0400*/  MOV R10, R12 ;  /* 0x0000000c000a7202 */ /* 0x000fe20000000f00 */
[----:B------:R-:W-:Y:S01]  /*0410*/  IMAD.MOV.U32 R7, RZ, RZ, R5 ;  /* 0x000000ffff077224 */ /* 0x000fe200078e0005 */
[----:B------:R-:W-:Y:S01]  /*0420*/  MOV R4, R16 ;  /* 0x0000001000047202 */ /* 0x000fe20000000f00 */
[----:B------:R-:W-:-:S07]  /*0430*/  IMAD.MOV.U32 R5, RZ, RZ, R17 ;  /* 0x000000ffff057224 */ /* 0x000fce00078e0011 */
[----:B------:R-:W-:Y:S05]  /*0440*/  @!P0 BRA `(.L_x_5) ;  /* 0x0000000000208947 */ /* 0x000fea0003800000 */
[----:B------:R-:W-:-:S10]  /*0450*/  DFMA.RM R4, R4, R10, R14 ;  /* 0x0000000a0404722b */ /* 0x000fd4000000400e */
[----:B------:R-:W-:-:S05]  /*0460*/  IADD3 R8, P0, PT, R4, 0x1, RZ ;  /* 0x0000000104087810 */ /* 0x000fca0007f1e0ff */
[----:B------:R-:W-:-:S06]  /*0470*/  IMAD.X R9, RZ, RZ, R5, P0 ;  /* 0x000000ffff097224 */ /* 0x000fcc00000e0605 */
[----:B------:R-:W-:-:S08]  /*0480*/  DFMA.RP R6, -R4, R8, R6 ;  /* 0x000000080406722b */ /* 0x000fd00000008106 */
[----:B------:R-:W-:-:S06]  /*0490*/  DSETP.GT.AND P0, PT, R6, RZ, PT ;  /* 0x000000ff0600722a */ /* 0x000fcc0003f04000 */
[----:B------:R-:W-:Y:S02]  /*04a0*/  FSEL R4, R8, R4, P0 ;  /* 0x0000000408047208 */ /* 0x000fe40000000000 */
[----:B------:R-:W-:Y:S01]  /*04b0*/  FSEL R5, R9, R5, P0 ;  /* 0x0000000509057208 */ /* 0x000fe20000000000 */
[----:B------:R-:W-:Y:S06]  /*04c0*/  BRA `(.L_x_6) ;  /* 0x0000000000647947 */ /* 0x000fec0003800000 */
.L_x_5:
[----:B------:R-:W-:-:S14]  /*04d0*/  DSETP.NE.AND P0, PT, R6, RZ, PT ;  /* 0x000000ff0600722a */ /* 0x000fdc0003f05000 */
[----:B------:R-:W-:Y:S05]  /*04e0*/  @!P0 BRA `(.L_x_7) ;  /* 0x0000000000588947 */ /* 0x000fea0003800000 */
[----:B------:R-:W-:-:S13]  /*04f0*/  ISETP.GE.AND P0, PT, R7, RZ, PT ;  /* 0x000000ff0700720c */ /* 0x000fda0003f06270 */
[----:B------:R-:W-:Y:S01]  /*0500*/  @!P0 MOV R4, 0x0 ;  /* 0x0000000000048802 */ /* 0x000fe20000000f00 */
[----:B------:R-:W-:Y:S01]  /*0510*/  @!P0 IMAD.MOV.U32 R5, RZ, RZ, -0x80000 ;  /* 0xfff80000ff058424 */ /* 0x000fe200078e00ff */
[----:B------:R-:W-:Y:S06]  /*0520*/  @!P0 BRA `(.L_x_6) ;  /* 0x00000000004c8947 */ /* 0x000fec0003800000 */
[----:B------:R-:W-:-:S13]  /*0530*/  ISETP.GT.AND P0, PT, R7, 0x7fefffff, PT ;  /* 0x7fefffff0700780c */ /* 0x000fda0003f04270 */
[----:B------:R-:W-:Y:S05]  /*0540*/  @P0 BRA `(.L_x_7) ;  /* 0x0000000000400947 */ /* 0x000fea0003800000 */
[----:B------:R-:W-:Y:S01]  /*0550*/  DMUL R4, R6, 8.11296384146066816958e+31 ;  /* 0x4690000006047828 */ /* 0x000fe20000000000 */
[----:B------:R-:W-:Y:S01]  /*0560*/  MOV R10, 0x0 ;  /* 0x00000000000a7802 */ /* 0x000fe20000000f00 */
[----:B------:R-:W-:Y:S02]  /*0570*/  IMAD.MOV.U32 R6, RZ, RZ, RZ ;  /* 0x000000ffff067224 */ /* 0x000fe400078e00ff */
[----:B------:R-:W-:Y:S02]  /*0580*/  IMAD.MOV.U32 R11, RZ, RZ, 0x3fd80000 ;  /* 0x3fd80000ff0b7424 */ /* 0x000fe400078e00ff */
[----:B------:R-:W0:Y:S02]  /*0590*/  MUFU.RSQ64H R7, R5 ;  /* 0x0000000500077308 */ /* 0x000e240000001c00 */
[----:B0-----:R-:W-:-:S08]  /*05a0*/  DMUL R8, R6, R6 ;  /* 0x0000000606087228 */ /* 0x001fd00000000000 */
[----:B------:R-:W-:-:S08]  /*05b0*/  DFMA R8, R4, -R8, 1 ;  /* 0x3ff000000408742b */ /* 0x000fd00000000808 */
[----:B------:R-:W-:Y:S02]  /*05c0*/  DFMA R10, R8, R10, 0.5 ;  /* 0x3fe00000080a742b */ /* 0x000fe4000000000a */
[----:B------:R-:W-:-:S08]  /*05d0*/  DMUL R8, R6, R8 ;  /* 0x0000000806087228 */ /* 0x000fd00000000000 */
[----:B------:R-:W-:-:S08]  /*05e0*/  DFMA R8, R10, R8, R6 ;  /* 0x000000080a08722b */ /* 0x000fd00000000006 */
[----:B------:R-:W-:Y:S02]  /*05f0*/  DMUL R6, R4, R8 ;  /* 0x0000000804067228 */ /* 0x000fe40000000000 */
[----:B------:R-:W-:-:S06]  /*0600*/  VIADD R9, R9, 0xfff00000 ;  /* 0xfff0000009097836 */ /* 0x000fcc0000000000 */
[----:B------:R-:W-:-:S08]  /*0610*/  DFMA R10, R6, -R6, R4 ;  /* 0x80000006060a722b */ /* 0x000fd00000000004 */
[----:B------:R-:W-:-:S10]  /*0620*/  DFMA R4, R8, R10, R6 ;  /* 0x0000000a0804722b */ /* 0x000fd40000000006 */
[----:B------:R-:W-:Y:S01]  /*0630*/  IADD3 R5, PT, PT, R5, -0x3500000, RZ ;  /* 0xfcb0000005057810 */ /* 0x000fe20007ffe0ff */
[----:B------:R-:W-:Y:S06]  /*0640*/  BRA `(.L_x_6) ;  /* 0x0000000000047947 */ /* 0x000fec0003800000 */
.L_x_7:
[----:B------:R-:W-:-:S11]  /*0650*/  DADD R4, R6, R6 ;  /* 0x0000000006047229 */ /* 0x000fd60000000006 */
.L_x_6:
[----:B------:R-:W-:Y:S05]  /*0660*/  BSYNC.RECONVERGENT B1 ;  /* 0x0000000000017941 */ /* 0x000fea0003800200 */
.L_x_4:
[----:B------:R-:W-:Y:S01]  /*0670*/  IMAD.MOV.U32 R8, RZ, RZ, R4 ;  /* 0x000000ffff087224 */ /* 0x000fe200078e0004 */
[----:B------:R-:W-:Y:S01]  /*0680*/  MOV R4, R0 ;  /* 0x0000000000047202 */ /* 0x000fe20000000f00 */
[----:B------:R-:W-:Y:S02]  /*0690*/  IMAD.MOV.U32 R9, RZ, RZ, R5 ;  /* 0x000000ffff097224 */ /* 0x000fe400078e0005 */
[----:B------:R-:W-:-:S04]  /*06a0*/  IMAD.MOV.U32 R5, RZ, RZ, 0x0 ;  /* 0x00000000ff057424 */ /* 0x000fc800078e00ff */
[----:B------:R-:W-:Y:S05]  /*06b0*/  RET.REL.NODEC R4 `(_Z22FindKAndSqrtAll_KernelIdEvPT_diPi) ;  /* 0xfffffff804507950 */ /* 0x000fea0003c3ffff */
.L_x_8:
[----:B------:R-:W-:-:S00]  /*06c0*/  BRA `(.L_x_8) ;  /* 0xfffffffc00fc7947 */ /* 0x000fc0000383ffff */
[----:B------:R-:W-:-:S00]  /*06d0*/  NOP ;  /* 0x0000000000007918 */ /* 0x000fc00000000000 */
        /* <DEDUP_REMOVED lines=10> */
.L_x_16:


//--------------------- .text._Z22FindKAndSqrtAll_KernelIfEvPT_diPi --------------------------
	.section	.text._Z22FindKAndSqrtAll_KernelIfEvPT_diPi,"ax",@progbits
	.align	128
        .global         _Z22FindKAndSqrtAll_KernelIfEvPT_diPi
        .type           _Z22FindKAndSqrtAll_KernelIfEvPT_diPi,@function
        .size           _Z22FindKAndSqrtAll_KernelIfEvPT_diPi,(.L_x_17 - _Z22FindKAndSqrtAll_KernelIfEvPT_diPi)
        .other          _Z22FindKAndSqrtAll_KernelIfEvPT_diPi,@"STO_CUDA_ENTRY STV_DEFAULT"
_Z22FindKAndSqrtAll_KernelIfEvPT_diPi:
.text._Z22FindKAndSqrtAll_KernelIfEvPT_diPi:
[----:B------:R-:W-:Y:S01]  /*0000*/  LDC R1, c[0x0][0x37c] ;  /* 0x0000df00ff017b82 */ /* 0x000fe20000000800 */
[----:B------:R-:W0:Y:S01]  /*0010*/  S2R R11, SR_TID.X ;  /* 0x00000000000b7919 */ /* 0x000e220000002100 */
[----:B------:R-:W1:Y:S06]  /*0020*/  LDCU.64 UR6, c[0x0][0x358] ;  /* 0x00006b00ff0677ac */ /* 0x000e6c0008000a00 */
[----:B------:R-:W2:Y:S01]  /*0030*/  S2UR UR4, SR_CTAID.X ;  /* 0x00000000000479c3 */ /* 0x000ea20000002500 */
[----:B------:R-:W3:Y:S01]  /*0040*/  LDCU UR5, c[0x0][0x390] ;  /* 0x00007200ff0577ac */ /* 0x000ee20008000800 */
[----:B0-----:R-:W-:-:S13]  /*0050*/  ISETP.NE.AND P0, PT, R11, RZ, PT ;  /* 0x000000ff0b00720c */ /* 0x001fda0003f05270 */
[----:B------:R-:W1:Y:S08]  /*0060*/  @!P0 LDC.64 R2, c[0x0][0x380] ;  /* 0x0000e000ff028b82 */ /* 0x000e700000000a00 */
[----:B------:R-:W0:Y:S01]  /*0070*/  @!P0 LDC.64 R6, c[0x0][0x388] ;  /* 0x0000e200ff068b82 */ /* 0x000e220000000a00 */
[----:B-1----:R-:W4:Y:S07]  /*0080*/  @!P0 LDG.E R2, desc[UR6][R2.64] ;  /* 0x0000000602028981 */ /* 0x002f2e000c1e1900 */
[----:B------:R-:W2:Y:S01]  /*0090*/  LDC R0, c[0x0][0x360] ;  /* 0x0000d800ff007b82 */ /* 0x000ea20000000800 */
[----:B------:R-:W1:Y:S01]  /*00a0*/  @!P0 S2R R9, SR_CgaCtaId ;  /* 0x0000000000098919 */ /* 0x000e620000008800 */
[----:B----4-:R-:W0:Y:S02]  /*00b0*/  @!P0 F2F.F64.F32 R4, R2 ;  /* 0x0000000200048310 */ /* 0x010e240000201800 */
[----:B0-----:R-:W-:Y:S01]  /*00c0*/  @!P0 DMUL R4, R4, R6 ;  /* 0x0000000604048228 */ /* 0x001fe20000000000 */
[----:B--2---:R-:W-:Y:S01]  /*00d0*/  IMAD R7, R0, UR4, R11 ;  /* 0x0000000400077c24 */ /* 0x004fe2000f8e020b */
[----:B------:R-:W-:-:S04]  /*00e0*/  @!P0 MOV R0, 0x400 ;  /* 0x0000040000008802 */ /* 0x000fc80000000f00 */
[----:B-1----:R-:W-:Y:S02]  /*00f0*/  @!P0 LEA R3, R9, R0, 0x18 ;  /* 0x0000000009038211 */ /* 0x002fe400078ec0ff */
[----:B---3--:R-:W-:Y:S02]  /*0100*/  ISETP.GE.AND P1, PT, R7, UR5, PT ;  /* 0x0000000507007c0c */ /* 0x008fe4000bf26270 */
[----:B------:R-:W0:Y:S02]  /*0110*/  @!P0 F2F.F32.F64 R4, R4 ;  /* 0x0000000400048310 */ /* 0x000e240000301000 */
[----:B0-----:R0:W-:Y:S01]  /*0120*/  @!P0 STS [R3], R4 ;  /* 0x0000000403008388 */ /* 0x0011e20000000800 */
[----:B------:R-:W-:Y:S08]  /*0130*/  BAR.SYNC.DEFER_BLOCKING 0x0 ;  /* 0x0000000000007b1d */ /* 0x000ff00000010000 */
[----:B------:R-:W-:Y:S05]  /*0140*/  @P1 EXIT ;  /* 0x000000000000194d */ /* 0x000fea0003800000 */
[----:B0-----:R-:W0:Y:S02]  /*0150*/  LDC.64 R2, c[0x0][0x380] ;  /* 0x0000e000ff027b82 */ /* 0x001e240000000a00 */
[----:B0-----:R-:W-:-:S05]  /*0160*/  IMAD.WIDE R2, R7, 0x4, R2 ;  /* 0x0000000407027825 */ /* 0x001fca00078e0202 */
[----:B------:R-:W2:Y:S01]  /*0170*/  LDG.E R9, desc[UR6][R2.64] ;  /* 0x0000000602097981 */ /* 0x000ea2000c1e1900 */
[----:B------:R-:W0:Y:S01]  /*0180*/  S2UR UR5, SR_CgaCtaId ;  /* 0x00000000000579c3 */ /* 0x000e220000008800 */
[----:B------:R-:W-:Y:S01]  /*0190*/  UMOV UR4, 0x400 ;  /* 0x0000040000047882 */ /* 0x000fe20000000000 */
[----:B------:R-:W-:Y:S01]  /*01a0*/  BSSY.RECONVERGENT B0, `(.L_x_9) ;  /* 0x000000e000007945 */ /* 0x000fe20003800200 */
[----:B0-----:R-:W-:-:S09]  /*01b0*/  ULEA UR4, UR5, UR4, 0x18 ;  /* 0x0000000405047291 */ /* 0x001fd2000f8ec0ff */
[----:B------:R-:W2:Y:S02]  /*01c0*/  LDS R0, [UR4] ;  /* 0x00000004ff007984 */ /* 0x000ea40008000800 */
[----:B--2---:R-:W-:-:S13]  /*01d0*/  FSETP.GTU.AND P0, PT, R9, R0, PT ;  /* 0x000000000900720b */ /* 0x004fda0003f0c000 */
[----:B------:R-:W-:Y:S05]  /*01e0*/  @P0 BRA `(.L_x_10) ;  /* 0x0000000000240947 */ /* 0x000fea0003800000 */
[----:B------:R-:W0:Y:S01]  /*01f0*/  S2R R0, SR_LANEID ;  /* 0x0000000000007919 */ /* 0x000e220000000000 */
[----:B------:R-:W1:Y:S01]  /*0200*/  LDC.64 R4, c[0x0][0x398] ;  /* 0x0000e600ff047b82 */ /* 0x000e620000000a00 */
[----:B------:R-:W-:Y:S01]  /*0210*/  VOTEU.ANY UR4, UPT, PT ;  /* 0x0000000000047886 */ /* 0x000fe200038e0100 */
[----:B------:R-:W-:Y:S01]  /*0220*/  CREDUX.MIN.S32 UR5, R7 ;  /* 0x00000000070572cc */ /* 0x000fe20000008200 */
[----:B------:R-:W-:-:S12]  /*0230*/  UFLO.U32 UR4, UR4 ;  /* 0x00000004000472bd */ /* 0x000fd800080e0000 */
[----:B------:R-:W-:Y:S02]  /*0240*/  MOV R7, UR5 ;  /* 0x0000000500077c02 */ /* 0x000fe40008000f00 */
[----:B0-----:R-:W-:-:S13]  /*0250*/  ISETP.EQ.U32.AND P0, PT, R0, UR4, PT ;  /* 0x0000000400007c0c */ /* 0x001fda000bf02070 */
[----:B-1----:R0:W-:Y:S04]  /*0260*/  @P0 REDG.E.MIN.S32.STRONG.GPU desc[UR6][R4.64], R7 ;  /* 0x000000070400098e */ /* 0x0021e8000c92e306 */
[----:B------:R0:W5:Y:S02]  /*0270*/  LDG.E R9, desc[UR6][R2.64] ;  /* 0x0000000602097981 */ /* 0x000164000c1e1900 */
.L_x_10:
[----:B------:R-:W-:Y:S05]  /*0280*/  BSYNC.RECONVERGENT B0 ;  /* 0x0000000000007941 */ /* 0x000fea0003800200 */
.L_x_9:
[----:B-----5:R-:W-:Y:S01]  /*0290*/  VIADD R0, R9, 0xf3000000 ;  /* 0xf300000009007836 */ /* 0x020fe20000000000 */
[----:B0-----:R0:W1:Y:S01]  /*02a0*/  MUFU.RSQ R4, R9 ;  /* 0x0000000900047308 */ /* 0x0010620000001400 */
[----:B------:R-:W-:Y:S03]  /*02b0*/  BSSY.RECONVERGENT B0, `(.L_x_11) ;  /* 0x000000c000007945 */ /* 0x000fe60003800200 */
[----:B------:R-:W-:-:S13]  /*02c0*/  ISETP.GT.U32.AND P0, PT, R0, 0x727fffff, PT ;  /* 0x727fffff0000780c */ /* 0x000fda0003f04070 */
[----:B01----:R-:W-:Y:S05]  /*02d0*/  @!P0 BRA `(.L_x_12) ;  /* 0x0000000000148947 */ /* 0x003fea0003800000 */
[----:B------:R-:W-:Y:S02]  /*02e0*/  MOV R0, R9 ;  /* 0x0000000900007202 */ /* 0x000fe40000000f00 */
[----:B------:R-:W-:-:S07]  /*02f0*/  MOV R9, 0x310 ;  /* 0x0000031000097802 */ /* 0x000fce0000000f00 */
[----:B------:R-:W-:Y:S05]  /*0300*/  CALL.REL.NOINC `($__internal_1_$__cuda_sm20_sqrt_rn_f32_slowpath) ;  /* 0x0000000000247944 */ /* 0x000fea0003c00000 */
[----:B------:R-:W-:Y:S01]  /*0310*/  IMAD.MOV.U32 R5, RZ, RZ, R0 ;  /* 0x000000ffff057224 */ /* 0x000fe200078e0000 */
[----:B------:R-:W-:Y:S06]  /*0320*/  BRA `(.L_x_13) ;  /* 0x0000000000107947 */ /* 0x000fec0003800000 */
.L_x_12:
[C---:B------:R-:W-:Y:S01]  /*0330*/  FMUL.FTZ R0, R4.reuse, R9 ;  /* 0x0000000904007220 */ /* 0x040fe20000410000 */
[----:B------:R-:W-:-:S03]  /*0340*/  FMUL.FTZ R4, R4, 0.5 ;  /* 0x3f00000004047820 */ /* 0x000fc60000410000 */
[----:B------:R-:W-:-:S04]  /*0350*/  FFMA R5, -R0, R0, R9 ;  /* 0x0000000000057223 */ /* 0x000fc80000000109 */
[----:B------:R-:W-:-:S07]  /*0360*/  FFMA R5, R5, R4, R0 ;  /* 0x0000000405057223 */ /* 0x000fce0000000000 */
.L_x_13:
[----:B------:R-:W-:Y:S05]  /*0370*/  BSYNC.RECONVERGENT B0 ;  /* 0x0000000000007941 */ /* 0x000fea0003800200 */
.L_x_11:
[----:B------:R-:W-:Y:S01]  /*0380*/  STG.E desc[UR6][R2.64], R5 ;  /* 0x0000000502007986 */ /* 0x000fe2000c101906 */
[----:B------:R-:W-:Y:S05]  /*0390*/  EXIT ;  /* 0x000000000000794d */ /* 0x000fea0003800000 */
        .weak           $__internal_1_$__cuda_sm20_sqrt_rn_f32_slowpath
        .type           $__internal_1_$__cuda_sm20_sqrt_rn_f32_slowpath,@function
        .size           $__internal_1_$__cuda_sm20_sqrt_rn_f32_slowpath,(.L_x_17 - $__internal_1_$__cuda_sm20_sqrt_rn_f32_slowpath)
$__internal_1_$__cuda_sm20_sqrt_rn_f32_slowpath:
[----:B------:R-:W-:-:S13]  /*03a0*/  LOP3.LUT P0, RZ, R0, 0x7fffffff, RZ, 0xc0, !PT ;  /* 0x7fffffff00ff7812 */ /* 0x000fda000780c0ff */
[----:B------:R-:W-:Y:S01]  /*03b0*/  @!P0 MOV R4, R0 ;  /* 0x0000000000048202 */ /* 0x000fe20000000f00 */
[----:B------:R-:W-:Y:S06]  /*03c0*/  @!P0 BRA `(.L_x_14) ;  /* 0x0000000000408947 */ /* 0x000fec0003800000 */
[----:B------:R-:W-:-:S13]  /*03d0*/  FSETP.GEU.FTZ.AND P0, PT, R0, RZ, PT ;  /* 0x000000ff0000720b */ /* 0x000fda0003f1e000 */
[----:B------:R-:W-:Y:S01]  /*03e0*/  @!P0 IMAD.MOV.U32 R4, RZ, RZ, 0x7fffffff ;  /* 0x7fffffffff048424 */ /* 0x000fe200078e00ff */
[----:B------:R-:W-:Y:S06]  /*03f0*/  @!P0 BRA `(.L_x_14) ;  /* 0x0000000000348947 */ /* 0x000fec0003800000 */
[----:B------:R-:W-:-:S13]  /*0400*/  FSETP.GTU.FTZ.AND P0, PT, |R0|, +INF , PT ;  /* 0x7f8000000000780b */ /* 0x000fda0003f1c200 */
[----:B------:R-:W-:Y:S01]  /*0410*/  @P0 FADD.FTZ R4, R0, 1 ;  /* 0x3f80000000040421 */ /* 0x000fe20000010000 */
[----:B------:R-:W-:Y:S06]  /*0420*/  @P0 BRA `(.L_x_14) ;  /* 0x0000000000280947 */ /* 0x000fec0003800000 */
[----:B------:R-:W-:-:S13]  /*0430*/  FSETP.NEU.FTZ.AND P0, PT, |R0|, +INF , PT ;  /* 0x7f8000000000780b */ /* 0x000fda0003f1d200 */
[----:B------:R-:W-:-:S04]  /*0440*/  @P0 FFMA R5, R0, 1.84467440737095516160e+19, RZ ;  /* 0x5f80000000050823 */ /* 0x000fc800000000ff */
[----:B------:R-:W0:Y:S02]  /*0450*/  @P0 MUFU.RSQ R4, R5 ;  /* 0x0000000500040308 */ /* 0x000e240000001400 */
[----:B0-----:R-:W-:Y:S01]  /*0460*/  @P0 FMUL.FTZ R6, R5, R4 ;  /* 0x0000000405060220 */ /* 0x001fe20000410000 */
[----:B------:R-:W-:Y:S01]  /*0470*/  @P0 FMUL.FTZ R8, R4, 0.5 ;  /* 0x3f00000004080820 */ /* 0x000fe20000410000 */
[----:B------:R-:W-:Y:S02]  /*0480*/  @!P0 MOV R4, R0 ;  /* 0x0000000000048202 */ /* 0x000fe40000000f00 */
[----:B------:R-:W-:-:S04]  /*0490*/  @P0 FADD.FTZ R7, -R6, -RZ ;  /* 0x800000ff06070221 */ /* 0x000fc80000010100 */
[----:B------:R-:W-:-:S04]  /*04a0*/  @P0 FFMA R7, R6, R7, R5 ;  /* 0x0000000706070223 */ /* 0x000fc80000000005 */
[----:B------:R-:W-:-:S04]  /*04b0*/  @P0 FFMA R7, R7, R8, R6 ;  /* 0x0000000807070223 */ /* 0x000fc80000000006 */
[----:B------:R-:W-:-:S07]  /*04c0*/  @P0 FMUL.FTZ R4, R7, 2.3283064365386962891e-10 ;  /* 0x2f80000007040820 */ /* 0x000fce0000410000 */
.L_x_14:
[----:B------:R-:W-:Y:S02]  /*04d0*/  HFMA2 R5, -RZ, RZ, 0, 0 ;  /* 0x00000000ff057431 */ /* 0x000fe400000001ff */
[----:B------:R-:W-:Y:S01]  /*04e0*/  IMAD.MOV.U32 R0, RZ, RZ, R4 ;  /* 0x000000ffff007224 */ /* 0x000fe200078e0004 */
[----:B------:R-:W-:-:S04]  /*04f0*/  MOV R4, R9 ;  /* 0x0000000900047202 */ /* 0x000fc80000000f00 */
[----:B------:R-:W-:Y:S05]  /*0500*/  RET.REL.NODEC R4 `(_Z22FindKAndSqrtAll_KernelIfEvPT_diPi) ;  /* 0xfffffff804bc7950 */ /* 0x000fea0003c3ffff */
.L_x_15:
        /* <DEDUP_REMOVED lines=15> */
.L_x_17:


//--------------------- .nv.shared._Z22FindKAndSqrtAll_KernelIdEvPT_diPi --------------------------
	.section	.nv.shared._Z22FindKAndSqrtAll_KernelIdEvPT_diPi,"aw",@nobits
	.sectionflags	@""
	.align	8
.nv.shared._Z22FindKAndSqrtAll_KernelIdEvPT_diPi:
	.zero		1032


//--------------------- .nv.shared.reserved.0     --------------------------
	.section	.nv.shared.reserved.0,"aw",@nobits
	.weak		__nv_reservedSMEM_offset_0_alias
	.size		__nv_reservedSMEM_offset_0_alias, 0, 64
	.other		__nv_reservedSMEM_offset_0_alias,@"STO_CUDA_RESERVED_SHARED STV_DEFAULT"
__nv_reservedSMEM_offset_0_alias:
	.zero		0
	.zero		64


//--------------------- .nv.shared._Z22FindKAndSqrtAll_KernelIfEvPT_diPi --------------------------
	.section	.nv.shared._Z22FindKAndSqrtAll_KernelIfEvPT_diPi,"aw",@nobits
	.sectionflags	@""
	.align	4
.nv.shared._Z22FindKAndSqrtAll_KernelIfEvPT_diPi:
	.zero		1028


//--------------------- .nv.constant0._Z22FindKAndSqrtAll_KernelIdEvPT_diPi --------------------------
	.section	.nv.constant0._Z22FindKAndSqrtAll_KernelIdEvPT_diPi,"a",@progbits
	.sectionflags	@""
	.align	4
.nv.constant0._Z22FindKAndSqrtAll_KernelIdEvPT_diPi:
	.zero		928


//--------------------- .nv.constant0._Z22FindKAndSqrtAll_KernelIfEvPT_diPi --------------------------
	.section	.nv.constant0._Z22FindKAndSqrtAll_KernelIfEvPT_diPi,"a",@progbits
	.sectionflags	@""
	.align	4
.nv.constant0._Z22FindKAndSqrtAll_KernelIfEvPT_diPi:
	.zero		928


//--------------------- SYMBOLS --------------------------

	.type		.nv.reservedSmem.offset0,@object
	.size		.nv.reservedSmem.offset0,0x4
	.type		.nv.reservedSmem.cap,@object
	.size		.nv.reservedSmem.cap,0x4
